//
// Generated by NVIDIA NVVM Compiler
//
// Compiler Build ID: CL-36424714
// Cuda compilation tools, release 13.0, V13.0.88
// Based on NVVM 20.0.0
//

.version 9.0
.target sm_100
.address_size 64

	// .globl	lambda_20598

.visible .entry lambda_20598(
	.param .align 8 .b8 lambda_20598_param_0[40],
	.param .align 8 .b8 lambda_20598_param_1[24],
	.param .align 8 .b8 lambda_20598_param_2[16]
)
.maxntid 128
{
	.reg .pred 	%p<15>;
	.reg .b32 	%r<71>;
	.reg .b64 	%rd<29>;
	.reg .b64 	%fd<113>;

	ld.param.u64 	%rd8, [lambda_20598_param_0+24];
	ld.param.u64 	%rd2, [lambda_20598_param_1+8];
	ld.param.u32 	%r2, [lambda_20598_param_1+16];
	ld.param.u64 	%rd3, [lambda_20598_param_2+8];
	ld.param.v2.u32 	{%r41, %r42}, [lambda_20598_param_0+32];
	mov.u32 	%r43, %ctaid.x;
	mov.u32 	%r44, %ntid.x;
	mov.u32 	%r3, %tid.x;
	mul.lo.s32 	%r4, %r43, %r44;
	add.s32 	%r5, %r4, %r3;
	setp.ge.s32 	%p1, %r5, %r41;
	@%p1 bra 	$L__BB0_18;
	mov.u32 	%r45, %tid.y;
	mov.u32 	%r46, %ntid.y;
	mov.u32 	%r47, %ctaid.y;
	mad.lo.s32 	%r6, %r47, %r46, %r45;
	setp.ge.s32 	%p2, %r6, %r42;
	@%p2 bra 	$L__BB0_18;
	mul.lo.s32 	%r7, %r41, %r6;
	cvta.to.global.u64 	%rd4, %rd8;
	add.s32 	%r8, %r7, %r5;
	shr.u32 	%r48, %r2, 31;
	add.s32 	%r49, %r2, %r48;
	shr.s32 	%r9, %r49, 1;
	cvta.to.global.u64 	%rd9, %rd3;
	mul.wide.u32 	%rd10, %r8, 8;
	add.s64 	%rd5, %rd9, %rd10;
	setp.le.s32 	%p3, %r9, %r5;
	sub.s32 	%r50, %r41, %r9;
	setp.lt.s32 	%p4, %r5, %r50;
	and.pred  	%p5, %p3, %p4;
	@%p5 bra 	$L__BB0_4;
	add.s64 	%rd12, %rd4, %rd10;
	ld.global.f64 	%fd14, [%rd12];
	st.global.f64 	[%rd5], %fd14;
	bra.uni 	$L__BB0_18;
$L__BB0_4:
	cvta.to.global.u64 	%rd6, %rd2;
	setp.lt.s32 	%p6, %r2, -1;
	mov.f64 	%fd111, 0d0000000000000000;
	@%p6 bra 	$L__BB0_17;
	neg.s32 	%r70, %r9;
	abs.s32 	%r51, %r9;
	add.s32 	%r52, %r9, %r51;
	add.s32 	%r11, %r52, 1;
	and.b32  	%r12, %r11, 15;
	setp.lt.u32 	%p7, %r52, 15;
	mov.f64 	%fd111, 0d0000000000000000;
	@%p7 bra 	$L__BB0_8;
	and.b32  	%r54, %r11, -16;
	neg.s32 	%r69, %r54;
	sub.s32 	%r67, %r8, %r9;
	mov.f64 	%fd111, 0d0000000000000000;
	mov.b32 	%r68, 0;
$L__BB0_7:
	.pragma "nounroll";
	mul.wide.s32 	%rd13, %r68, 8;
	add.s64 	%rd14, %rd6, %rd13;
	ld.global.f64 	%fd19, [%rd14];
	mul.wide.s32 	%rd15, %r67, 8;
	add.s64 	%rd16, %rd4, %rd15;
	ld.global.f64 	%fd20, [%rd16];
	fma.rn.f64 	%fd21, %fd19, %fd20, %fd111;
	ld.global.f64 	%fd22, [%rd14+8];
	ld.global.f64 	%fd23, [%rd16+8];
	fma.rn.f64 	%fd24, %fd22, %fd23, %fd21;
	ld.global.f64 	%fd25, [%rd14+16];
	ld.global.f64 	%fd26, [%rd16+16];
	fma.rn.f64 	%fd27, %fd25, %fd26, %fd24;
	ld.global.f64 	%fd28, [%rd14+24];
	ld.global.f64 	%fd29, [%rd16+24];
	fma.rn.f64 	%fd30, %fd28, %fd29, %fd27;
	ld.global.f64 	%fd31, [%rd14+32];
	ld.global.f64 	%fd32, [%rd16+32];
	fma.rn.f64 	%fd33, %fd31, %fd32, %fd30;
	ld.global.f64 	%fd34, [%rd14+40];
	ld.global.f64 	%fd35, [%rd16+40];
	fma.rn.f64 	%fd36, %fd34, %fd35, %fd33;
	ld.global.f64 	%fd37, [%rd14+48];
	ld.global.f64 	%fd38, [%rd16+48];
	fma.rn.f64 	%fd39, %fd37, %fd38, %fd36;
	ld.global.f64 	%fd40, [%rd14+56];
	ld.global.f64 	%fd41, [%rd16+56];
	fma.rn.f64 	%fd42, %fd40, %fd41, %fd39;
	ld.global.f64 	%fd43, [%rd14+64];
	ld.global.f64 	%fd44, [%rd16+64];
	fma.rn.f64 	%fd45, %fd43, %fd44, %fd42;
	ld.global.f64 	%fd46, [%rd14+72];
	ld.global.f64 	%fd47, [%rd16+72];
	fma.rn.f64 	%fd48, %fd46, %fd47, %fd45;
	ld.global.f64 	%fd49, [%rd14+80];
	ld.global.f64 	%fd50, [%rd16+80];
	fma.rn.f64 	%fd51, %fd49, %fd50, %fd48;
	ld.global.f64 	%fd52, [%rd14+88];
	ld.global.f64 	%fd53, [%rd16+88];
	fma.rn.f64 	%fd54, %fd52, %fd53, %fd51;
	ld.global.f64 	%fd55, [%rd14+96];
	ld.global.f64 	%fd56, [%rd16+96];
	fma.rn.f64 	%fd57, %fd55, %fd56, %fd54;
	ld.global.f64 	%fd58, [%rd14+104];
	ld.global.f64 	%fd59, [%rd16+104];
	fma.rn.f64 	%fd60, %fd58, %fd59, %fd57;
	ld.global.f64 	%fd61, [%rd14+112];
	ld.global.f64 	%fd62, [%rd16+112];
	fma.rn.f64 	%fd63, %fd61, %fd62, %fd60;
	add.s32 	%r70, %r70, 16;
	ld.global.f64 	%fd64, [%rd14+120];
	ld.global.f64 	%fd65, [%rd16+120];
	fma.rn.f64 	%fd111, %fd64, %fd65, %fd63;
	add.s32 	%r69, %r69, 16;
	add.s32 	%r68, %r68, 16;
	add.s32 	%r67, %r67, 16;
	setp.eq.s32 	%p8, %r69, 0;
	@%p8 bra 	$L__BB0_8;
	bra.uni 	$L__BB0_7;
$L__BB0_8:
	setp.eq.s32 	%p9, %r12, 0;
	@%p9 bra 	$L__BB0_17;
	and.b32  	%r16, %r11, 7;
	setp.lt.u32 	%p10, %r12, 8;
	@%p10 bra 	$L__BB0_11;
	add.s32 	%r55, %r70, %r9;
	mul.wide.s32 	%rd17, %r55, 8;
	add.s64 	%rd18, %rd6, %rd17;
	ld.global.f64 	%fd67, [%rd18];
	add.s32 	%r56, %r8, %r70;
	mul.wide.s32 	%rd19, %r56, 8;
	add.s64 	%rd20, %rd4, %rd19;
	ld.global.f64 	%fd68, [%rd20];
	fma.rn.f64 	%fd69, %fd67, %fd68, %fd111;
	ld.global.f64 	%fd70, [%rd18+8];
	ld.global.f64 	%fd71, [%rd20+8];
	fma.rn.f64 	%fd72, %fd70, %fd71, %fd69;
	ld.global.f64 	%fd73, [%rd18+16];
	ld.global.f64 	%fd74, [%rd20+16];
	fma.rn.f64 	%fd75, %fd73, %fd74, %fd72;
	ld.global.f64 	%fd76, [%rd18+24];
	ld.global.f64 	%fd77, [%rd20+24];
	fma.rn.f64 	%fd78, %fd76, %fd77, %fd75;
	ld.global.f64 	%fd79, [%rd18+32];
	ld.global.f64 	%fd80, [%rd20+32];
	fma.rn.f64 	%fd81, %fd79, %fd80, %fd78;
	ld.global.f64 	%fd82, [%rd18+40];
	ld.global.f64 	%fd83, [%rd20+40];
	fma.rn.f64 	%fd84, %fd82, %fd83, %fd81;
	ld.global.f64 	%fd85, [%rd18+48];
	ld.global.f64 	%fd86, [%rd20+48];
	fma.rn.f64 	%fd87, %fd85, %fd86, %fd84;
	ld.global.f64 	%fd88, [%rd18+56];
	ld.global.f64 	%fd89, [%rd20+56];
	fma.rn.f64 	%fd111, %fd88, %fd89, %fd87;
	add.s32 	%r70, %r70, 8;
$L__BB0_11:
	setp.eq.s32 	%p11, %r16, 0;
	@%p11 bra 	$L__BB0_17;
	and.b32  	%r19, %r11, 3;
	setp.lt.u32 	%p12, %r16, 4;
	@%p12 bra 	$L__BB0_14;
	add.s32 	%r57, %r70, %r9;
	mul.wide.s32 	%rd21, %r57, 8;
	add.s64 	%rd22, %rd6, %rd21;
	ld.global.f64 	%fd91, [%rd22];
	add.s32 	%r58, %r8, %r70;
	mul.wide.s32 	%rd23, %r58, 8;
	add.s64 	%rd24, %rd4, %rd23;
	ld.global.f64 	%fd92, [%rd24];
	fma.rn.f64 	%fd93, %fd91, %fd92, %fd111;
	ld.global.f64 	%fd94, [%rd22+8];
	ld.global.f64 	%fd95, [%rd24+8];
	fma.rn.f64 	%fd96, %fd94, %fd95, %fd93;
	ld.global.f64 	%fd97, [%rd22+16];
	ld.global.f64 	%fd98, [%rd24+16];
	fma.rn.f64 	%fd99, %fd97, %fd98, %fd96;
	ld.global.f64 	%fd100, [%rd22+24];
	ld.global.f64 	%fd101, [%rd24+24];
	fma.rn.f64 	%fd111, %fd100, %fd101, %fd99;
	add.s32 	%r70, %r70, 4;
$L__BB0_14:
	setp.eq.s32 	%p13, %r19, 0;
	@%p13 bra 	$L__BB0_17;
	add.s32 	%r59, %r3, %r70;
	add.s32 	%r60, %r59, %r4;
	add.s32 	%r66, %r60, %r7;
	add.s32 	%r65, %r70, %r9;
	neg.s32 	%r64, %r19;
$L__BB0_16:
	.pragma "nounroll";
	mul.wide.s32 	%rd25, %r66, 8;
	add.s64 	%rd26, %rd4, %rd25;
	mul.wide.s32 	%rd27, %r65, 8;
	add.s64 	%rd28, %rd6, %rd27;
	ld.global.f64 	%fd102, [%rd28];
	ld.global.f64 	%fd103, [%rd26];
	fma.rn.f64 	%fd111, %fd102, %fd103, %fd111;
	add.s32 	%r66, %r66, 1;
	add.s32 	%r65, %r65, 1;
	add.s32 	%r64, %r64, 1;
	setp.ne.s32 	%p14, %r64, 0;
	@%p14 bra 	$L__BB0_16;
$L__BB0_17:
	st.global.f64 	[%rd5], %fd111;
$L__BB0_18:
	ret;

}
	// .globl	lambda_20730
.visible .entry lambda_20730(
	.param .align 8 .b8 lambda_20730_param_0[40],
	.param .align 8 .b8 lambda_20730_param_1[16],
	.param .align 8 .b8 lambda_20730_param_2[24],
	.param .align 8 .b8 lambda_20730_param_3[16],
	.param .u64 .ptr .align 1 lambda_20730_param_4
)
.maxntid 128
{
	.reg .pred 	%p<14>;
	.reg .b32 	%r<59>;
	.reg .b64 	%rd<41>;
	.reg .b64 	%fd<69>;

	ld.param.u64 	%rd2, [lambda_20730_param_2+8];
	ld.param.u32 	%r3, [lambda_20730_param_2+16];
	ld.param.u64 	%rd3, [lambda_20730_param_3+8];
	ld.param.v2.u32 	{%r1, %r2}, [lambda_20730_param_0+32];
	ld.param.u64 	%rd6, [lambda_20730_param_1+8];
	cvta.to.global.u64 	%rd1, %rd6;
	mov.u32 	%r28, %ctaid.x;
	mov.u32 	%r29, %ntid.x;
	mov.u32 	%r30, %tid.x;
	mad.lo.s32 	%r4, %r28, %r29, %r30;
	setp.ge.s32 	%p1, %r4, %r1;
	@%p1 bra 	$L__BB1_17;
	mov.u32 	%r31, %tid.y;
	mov.u32 	%r32, %ntid.y;
	mov.u32 	%r33, %ctaid.y;
	mad.lo.s32 	%r5, %r33, %r32, %r31;
	setp.ge.s32 	%p2, %r5, %r2;
	@%p2 bra 	$L__BB1_17;
	shr.u32 	%r34, %r3, 31;
	add.s32 	%r35, %r3, %r34;
	shr.s32 	%r6, %r35, 1;
	mad.lo.s32 	%r7, %r1, %r5, %r4;
	setp.ge.s32 	%p3, %r5, %r6;
	cvta.to.global.u64 	%rd7, %rd3;
	mul.wide.u32 	%rd8, %r7, 8;
	add.s64 	%rd4, %rd7, %rd8;
	sub.s32 	%r36, %r2, %r6;
	setp.lt.s32 	%p4, %r5, %r36;
	and.pred  	%p5, %p3, %p4;
	@%p5 bra 	$L__BB1_4;
	add.s64 	%rd10, %rd1, %rd8;
	ld.global.f64 	%fd13, [%rd10];
	st.global.f64 	[%rd4], %fd13;
	bra.uni 	$L__BB1_17;
$L__BB1_4:
	cvta.to.global.u64 	%rd5, %rd2;
	setp.lt.s32 	%p6, %r3, -1;
	mov.f64 	%fd67, 0d0000000000000000;
	@%p6 bra 	$L__BB1_16;
	neg.s32 	%r58, %r6;
	abs.s32 	%r37, %r6;
	add.s32 	%r9, %r6, %r37;
	add.s32 	%r10, %r9, 1;
	and.b32  	%r11, %r10, 7;
	setp.lt.u32 	%p7, %r9, 7;
	mov.f64 	%fd67, 0d0000000000000000;
	@%p7 bra 	$L__BB1_8;
	and.b32  	%r39, %r10, -8;
	neg.s32 	%r57, %r39;
	sub.s32 	%r40, %r5, %r6;
	mad.lo.s32 	%r56, %r1, %r40, %r4;
	shl.b32 	%r14, %r1, 3;
	mov.f64 	%fd67, 0d0000000000000000;
	mov.b32 	%r55, 0;
	mul.wide.s32 	%rd15, %r1, 8;
$L__BB1_7:
	.pragma "nounroll";
	mul.wide.s32 	%rd11, %r55, 8;
	add.s64 	%rd12, %rd5, %rd11;
	ld.global.f64 	%fd18, [%rd12];
	mul.wide.s32 	%rd13, %r56, 8;
	add.s64 	%rd14, %rd1, %rd13;
	ld.global.f64 	%fd19, [%rd14];
	fma.rn.f64 	%fd20, %fd18, %fd19, %fd67;
	ld.global.f64 	%fd21, [%rd12+8];
	add.s64 	%rd16, %rd14, %rd15;
	ld.global.f64 	%fd22, [%rd16];
	fma.rn.f64 	%fd23, %fd21, %fd22, %fd20;
	ld.global.f64 	%fd24, [%rd12+16];
	add.s64 	%rd17, %rd16, %rd15;
	ld.global.f64 	%fd25, [%rd17];
	fma.rn.f64 	%fd26, %fd24, %fd25, %fd23;
	ld.global.f64 	%fd27, [%rd12+24];
	add.s64 	%rd18, %rd17, %rd15;
	ld.global.f64 	%fd28, [%rd18];
	fma.rn.f64 	%fd29, %fd27, %fd28, %fd26;
	ld.global.f64 	%fd30, [%rd12+32];
	add.s64 	%rd19, %rd18, %rd15;
	ld.global.f64 	%fd31, [%rd19];
	fma.rn.f64 	%fd32, %fd30, %fd31, %fd29;
	ld.global.f64 	%fd33, [%rd12+40];
	add.s64 	%rd20, %rd19, %rd15;
	ld.global.f64 	%fd34, [%rd20];
	fma.rn.f64 	%fd35, %fd33, %fd34, %fd32;
	ld.global.f64 	%fd36, [%rd12+48];
	add.s64 	%rd21, %rd20, %rd15;
	ld.global.f64 	%fd37, [%rd21];
	fma.rn.f64 	%fd38, %fd36, %fd37, %fd35;
	add.s32 	%r58, %r58, 8;
	ld.global.f64 	%fd39, [%rd12+56];
	add.s64 	%rd22, %rd21, %rd15;
	ld.global.f64 	%fd40, [%rd22];
	fma.rn.f64 	%fd67, %fd39, %fd40, %fd38;
	add.s32 	%r57, %r57, 8;
	add.s32 	%r56, %r56, %r14;
	add.s32 	%r55, %r55, 8;
	setp.eq.s32 	%p8, %r57, 0;
	@%p8 bra 	$L__BB1_8;
	bra.uni 	$L__BB1_7;
$L__BB1_8:
	setp.eq.s32 	%p9, %r11, 0;
	@%p9 bra 	$L__BB1_16;
	setp.lt.u32 	%p10, %r11, 4;
	@%p10 bra 	$L__BB1_11;
	add.s32 	%r41, %r58, %r6;
	mul.wide.s32 	%rd23, %r41, 8;
	add.s64 	%rd24, %rd5, %rd23;
	add.s32 	%r42, %r58, %r5;
	ld.global.f64 	%fd42, [%rd24];
	mad.lo.s32 	%r43, %r42, %r1, %r4;
	mul.wide.s32 	%rd25, %r43, 8;
	add.s64 	%rd26, %rd1, %rd25;
	ld.global.f64 	%fd43, [%rd26];
	fma.rn.f64 	%fd44, %fd42, %fd43, %fd67;
	ld.global.f64 	%fd45, [%rd24+8];
	mul.wide.s32 	%rd27, %r1, 8;
	add.s64 	%rd28, %rd26, %rd27;
	ld.global.f64 	%fd46, [%rd28];
	fma.rn.f64 	%fd47, %fd45, %fd46, %fd44;
	ld.global.f64 	%fd48, [%rd24+16];
	add.s64 	%rd29, %rd28, %rd27;
	ld.global.f64 	%fd49, [%rd29];
	fma.rn.f64 	%fd50, %fd48, %fd49, %fd47;
	ld.global.f64 	%fd51, [%rd24+24];
	add.s64 	%rd30, %rd29, %rd27;
	ld.global.f64 	%fd52, [%rd30];
	fma.rn.f64 	%fd67, %fd51, %fd52, %fd50;
	add.s32 	%r58, %r58, 4;
$L__BB1_11:
	and.b32  	%r44, %r10, 3;
	setp.eq.s32 	%p11, %r44, 0;
	@%p11 bra 	$L__BB1_16;
	setp.eq.s32 	%p12, %r44, 1;
	@%p12 bra 	$L__BB1_14;
	add.s32 	%r45, %r58, %r6;
	mul.wide.s32 	%rd31, %r45, 8;
	add.s64 	%rd32, %rd5, %rd31;
	add.s32 	%r46, %r58, %r5;
	ld.global.f64 	%fd54, [%rd32];
	mad.lo.s32 	%r47, %r46, %r1, %r4;
	mul.wide.s32 	%rd33, %r47, 8;
	add.s64 	%rd34, %rd1, %rd33;
	ld.global.f64 	%fd55, [%rd34];
	fma.rn.f64 	%fd56, %fd54, %fd55, %fd67;
	ld.global.f64 	%fd57, [%rd32+8];
	mul.wide.s32 	%rd35, %r1, 8;
	add.s64 	%rd36, %rd34, %rd35;
	ld.global.f64 	%fd58, [%rd36];
	fma.rn.f64 	%fd67, %fd57, %fd58, %fd56;
	add.s32 	%r58, %r58, 2;
$L__BB1_14:
	and.b32  	%r48, %r9, 1;
	setp.eq.b32 	%p13, %r48, 1;
	@%p13 bra 	$L__BB1_16;
	add.s32 	%r49, %r58, %r6;
	mul.wide.s32 	%rd37, %r49, 8;
	add.s64 	%rd38, %rd5, %rd37;
	add.s32 	%r50, %r58, %r5;
	ld.global.f64 	%fd59, [%rd38];
	mad.lo.s32 	%r51, %r50, %r1, %r4;
	mul.wide.s32 	%rd39, %r51, 8;
	add.s64 	%rd40, %rd1, %rd39;
	ld.global.f64 	%fd60, [%rd40];
	fma.rn.f64 	%fd67, %fd59, %fd60, %fd67;
$L__BB1_16:
	st.global.f64 	[%rd4], %fd67;
$L__BB1_17:
	ret;

}


// ===== COMPILED SASS (sm_100) =====

	.target	sm_100

	.elftype	@"ET_EXEC"


//--------------------- .note.nv.tkinfo           --------------------------
	.section	.note.nv.tkinfo,"",@"SHT_NOTE"
	.sectionflags	@"SHF_NOTE_NV_TKINFO"
	.tkinfo
        /*0018*/ 	.word	0x00000002
        /*0030*/ 	.string	""
        /*0030*/ 	.string	"ptxas"
        /*0030*/ 	.string	"Cuda compilation tools, release 13.0, V13.0.88"
        /*0030*/ 	.string	"Build cuda_13.0.r13.0/compiler.36424714_0"
        /*0030*/ 	.string	"-arch sm_100 -m 64 "



//--------------------- .note.nv.cuinfo           --------------------------
	.section	.note.nv.cuinfo,"",@"SHT_NOTE"
	.sectionflags	@"SHF_NOTE_NV_CUINFO"
        /*0018*/ 	.short	0x0002
        /*001a*/ 	.short	0x0064
        /*001c*/ 	.short	0x0082
	.zero		2


//--------------------- .nv.info                  --------------------------
	.section	.nv.info,"",@"SHT_CUDA_INFO"
	.align	4


	//----- nvinfo : EIATTR_REGCOUNT
	.align		4
        /*0000*/ 	.byte	0x04, 0x2f
        /*0002*/ 	.short	(.L_1 - .L_0)
	.align		4
.L_0:
        /*0004*/ 	.word	index@(lambda_20598)
        /*0008*/ 	.word	0x00000020


	//----- nvinfo : EIATTR_FRAME_SIZE
	.align		4
.L_1:
        /*000c*/ 	.byte	0x04, 0x11
        /*000e*/ 	.short	(.L_3 - .L_2)
	.align		4
.L_2:
        /*0010*/ 	.word	index@(lambda_20598)
        /*0014*/ 	.word	0x00000000


	//----- nvinfo : EIATTR_REGCOUNT
	.align		4
.L_3:
        /*0018*/ 	.byte	0x04, 0x2f
        /*001a*/ 	.short	(.L_5 - .L_4)
	.align		4
.L_4:
        /*001c*/ 	.word	index@(lambda_20730)
        /*0020*/ 	.word	0x00000020


	//----- nvinfo : EIATTR_FRAME_SIZE
	.align		4
.L_5:
        /*0024*/ 	.byte	0x04, 0x11
        /*0026*/ 	.short	(.L_7 - .L_6)
	.align		4
.L_6:
        /*0028*/ 	.word	index@(lambda_20730)
        /*002c*/ 	.word	0x00000000


	//----- nvinfo : EIATTR_MIN_STACK_SIZE
	.align		4
.L_7:
        /*0030*/ 	.byte	0x04, 0x12
        /*0032*/ 	.short	(.L_9 - .L_8)
	.align		4
.L_8:
        /*0034*/ 	.word	index@(lambda_20730)
        /*0038*/ 	.word	0x00000000


	//----- nvinfo : EIATTR_MIN_STACK_SIZE
	.align		4
.L_9:
        /*003c*/ 	.byte	0x04, 0x12
        /*003e*/ 	.short	(.L_11 - .L_10)
	.align		4
.L_10:
        /*0040*/ 	.word	index@(lambda_20598)
        /*0044*/ 	.word	0x00000000
.L_11:


//--------------------- .nv.compat                --------------------------
	.section	.nv.compat,"",@"SHT_CUDA_COMPAT_INFO"
	.align	4
        /*0000*/ 	.byte	0x02, 0x09, 0x00, 0x00, 0x02, 0x02, 0x01, 0x00, 0x02, 0x05, 0x05, 0x00, 0x03, 0x07, 0x01, 0x01
        /*0010*/ 	.byte	0x02, 0x03, 0x00, 0x00, 0x02, 0x06, 0x01, 0x00, 0x04, 0x0b, 0x08, 0x00, 0x01, 0x00, 0x00, 0x00
        /*0020*/ 	.byte	0x00, 0x00, 0x00, 0x00


//--------------------- .nv.info.lambda_20730     --------------------------
	.section	.nv.info.lambda_20730,"",@"SHT_CUDA_INFO"
	.sectionflags	@""
	.align	4


	//----- nvinfo : EIATTR_CUDA_API_VERSION
	.align		4
        /*0000*/ 	.byte	0x04, 0x37
        /*0002*/ 	.short	(.L_13 - .L_12)
.L_12:
        /*0004*/ 	.word	0x00000082


	//----- nvinfo : EIATTR_KPARAM_INFO
	.align		4
.L_13:
        /*0008*/ 	.byte	0x04, 0x17
        /*000a*/ 	.short	(.L_15 - .L_14)
.L_14:
        /*000c*/ 	.word	0x00000000
        /*0010*/ 	.short	0x0004
        /*0012*/ 	.short	0x0060
        /*0014*/ 	.byte	0x00, 0xf5, 0x21, 0x00


	//----- nvinfo : EIATTR_KPARAM_INFO
	.align		4
.L_15:
        /*0018*/ 	.byte	0x04, 0x17
        /*001a*/ 	.short	(.L_17 - .L_16)
.L_16:
        /*001c*/ 	.word	0x00000000
        /*0020*/ 	.short	0x0003
        /*0022*/ 	.short	0x0050
        /*0024*/ 	.byte	0x00, 0xf0, 0x41, 0x00


	//----- nvinfo : EIATTR_KPARAM_INFO
	.align		4
.L_17:
        /*0028*/ 	.byte	0x04, 0x17
        /*002a*/ 	.short	(.L_19 - .L_18)
.L_18:
        /*002c*/ 	.word	0x00000000
        /*0030*/ 	.short	0x0002
        /*0032*/ 	.short	0x0038
        /*0034*/ 	.byte	0x00, 0xf0, 0x61, 0x00


	//----- nvinfo : EIATTR_KPARAM_INFO
	.align		4
.L_19:
        /*0038*/ 	.byte	0x04, 0x17
        /*003a*/ 	.short	(.L_21 - .L_20)
.L_20:
        /*003c*/ 	.word	0x00000000
        /*0040*/ 	.short	0x0001
        /*0042*/ 	.short	0x0028
        /*0044*/ 	.byte	0x00, 0xf0, 0x41, 0x00


	//----- nvinfo : EIATTR_KPARAM_INFO
	.align		4
.L_21:
        /*0048*/ 	.byte	0x04, 0x17
        /*004a*/ 	.short	(.L_23 - .L_22)
.L_22:
        /*004c*/ 	.word	0x00000000
        /*0050*/ 	.short	0x0000
        /*0052*/ 	.short	0x0000
        /*0054*/ 	.byte	0x00, 0xf0, 0xa1, 0x00


	//----- nvinfo : EIATTR_SPARSE_MMA_MASK
	.align		4
.L_23:
        /*0058*/ 	.byte	0x03, 0x50
        /*005a*/ 	.short	0x0000


	//----- nvinfo : EIATTR_MAXREG_COUNT
	.align		4
        /*005c*/ 	.byte	0x03, 0x1b
        /*005e*/ 	.short	0x00ff


	//----- nvinfo : EIATTR_MERCURY_ISA_VERSION
	.align		4
        /*0060*/ 	.byte	0x03, 0x5f
        /*0062*/ 	.short	0x0101


	//----- nvinfo : EIATTR_VRC_CTA_INIT_COUNT
	.align		4
        /*0064*/ 	.byte	0x02, 0x4a
	.zero		1
	.zero		1


	//----- nvinfo : EIATTR_EXIT_INSTR_OFFSETS
	.align		4
        /*0068*/ 	.byte	0x04, 0x1c
        /*006a*/ 	.short	(.L_25 - .L_24)


	//   ....[0]....
.L_24:
        /*006c*/ 	.word	0x00000080


	//   ....[1]....
        /*0070*/ 	.word	0x000000f0


	//   ....[2]....
        /*0074*/ 	.word	0x000001f0


	//   ....[3]....
        /*0078*/ 	.word	0x00000960


	//----- nvinfo : EIATTR_MAX_THREADS
	.align		4
.L_25:
        /*007c*/ 	.byte	0x04, 0x05
        /*007e*/ 	.short	(.L_27 - .L_26)
.L_26:
        /*0080*/ 	.word	0x00000080
        /*0084*/ 	.word	0x00000001
        /*0088*/ 	.word	0x00000001


	//----- nvinfo : EIATTR_CRS_STACK_SIZE
	.align		4
.L_27:
        /*008c*/ 	.byte	0x04, 0x1e
        /*008e*/ 	.short	(.L_29 - .L_28)
.L_28:
        /*0090*/ 	.word	0x00000000


	//----- nvinfo : EIATTR_CBANK_PARAM_SIZE
	.align		4
.L_29:
        /*0094*/ 	.byte	0x03, 0x19
        /*0096*/ 	.short	0x0068


	//----- nvinfo : EIATTR_PARAM_CBANK
	.align		4
        /*0098*/ 	.byte	0x04, 0x0a
        /*009a*/ 	.short	(.L_31 - .L_30)
	.align		4
.L_30:
        /*009c*/ 	.word	index@(.nv.constant0.lambda_20730)
        /*00a0*/ 	.short	0x0380
        /*00a2*/ 	.short	0x0068


	//----- nvinfo : EIATTR_SW_WAR
	.align		4
.L_31:
        /*00a4*/ 	.byte	0x04, 0x36
        /*00a6*/ 	.short	(.L_33 - .L_32)
.L_32:
        /*00a8*/ 	.word	0x00000008
.L_33:


//--------------------- .nv.info.lambda_20598     --------------------------
	.section	.nv.info.lambda_20598,"",@"SHT_CUDA_INFO"
	.sectionflags	@""
	.align	4


	//----- nvinfo : EIATTR_CUDA_API_VERSION
	.align		4
        /*0000*/ 	.byte	0x04, 0x37
        /*0002*/ 	.short	(.L_35 - .L_34)
.L_34:
        /*0004*/ 	.word	0x00000082


	//----- nvinfo : EIATTR_KPARAM_INFO
	.align		4
.L_35:
        /*0008*/ 	.byte	0x04, 0x17
        /*000a*/ 	.short	(.L_37 - .L_36)
.L_36:
        /*000c*/ 	.word	0x00000000
        /*0010*/ 	.short	0x0002
        /*0012*/ 	.short	0x0040
        /*0014*/ 	.byte	0x00, 0xf0, 0x41, 0x00


	//----- nvinfo : EIATTR_KPARAM_INFO
	.align		4
.L_37:
        /*0018*/ 	.byte	0x04, 0x17
        /*001a*/ 	.short	(.L_39 - .L_38)
.L_38:
        /*001c*/ 	.word	0x00000000
        /*0020*/ 	.short	0x0001
        /*0022*/ 	.short	0x0028
        /*0024*/ 	.byte	0x00, 0xf0, 0x61, 0x00


	//----- nvinfo : EIATTR_KPARAM_INFO
	.align		4
.L_39:
        /*0028*/ 	.byte	0x04, 0x17
        /*002a*/ 	.short	(.L_41 - .L_40)
.L_40:
        /*002c*/ 	.word	0x00000000
        /*0030*/ 	.short	0x0000
        /*0032*/ 	.short	0x0000
        /*0034*/ 	.byte	0x00, 0xf0, 0xa1, 0x00


	//----- nvinfo : EIATTR_SPARSE_MMA_MASK
	.align		4
.L_41:
        /*0038*/ 	.byte	0x03, 0x50
        /*003a*/ 	.short	0x0000


	//----- nvinfo : EIATTR_MAXREG_COUNT
	.align		4
        /*003c*/ 	.byte	0x03, 0x1b
        /*003e*/ 	.short	0x00ff


	//----- nvinfo : EIATTR_MERCURY_ISA_VERSION
	.align		4
        /*0040*/ 	.byte	0x03, 0x5f
        /*0042*/ 	.short	0x0101


	//----- nvinfo : EIATTR_VRC_CTA_INIT_COUNT
	.align		4
        /*0044*/ 	.byte	0x02, 0x4a
	.zero		1
	.zero		1


	//----- nvinfo : EIATTR_EXIT_INSTR_OFFSETS
	.align		4
        /*0048*/ 	.byte	0x04, 0x1c
        /*004a*/ 	.short	(.L_43 - .L_42)


	//   ....[0]....
.L_42:
        /*004c*/ 	.word	0x00000080


	//   ....[1]....
        /*0050*/ 	.word	0x000000f0


	//   ....[2]....
        /*0054*/ 	.word	0x000001f0


	//   ....[3]....
        /*0058*/ 	.word	0x00000ba0


	//----- nvinfo : EIATTR_MAX_THREADS
	.align		4
.L_43:
        /*005c*/ 	.byte	0x04, 0x05
        /*005e*/ 	.short	(.L_45 - .L_44)
.L_44:
        /*0060*/ 	.word	0x00000080
        /*0064*/ 	.word	0x00000001
        /*0068*/ 	.word	0x00000001


	//----- nvinfo : EIATTR_CRS_STACK_SIZE
	.align		4
.L_45:
        /*006c*/ 	.byte	0x04, 0x1e
        /*006e*/ 	.short	(.L_47 - .L_46)
.L_46:
        /*0070*/ 	.word	0x00000000


	//----- nvinfo : EIATTR_CBANK_PARAM_SIZE
	.align		4
.L_47:
        /*0074*/ 	.byte	0x03, 0x19
        /*0076*/ 	.short	0x0050


	//----- nvinfo : EIATTR_PARAM_CBANK
	.align		4
        /*0078*/ 	.byte	0x04, 0x0a
        /*007a*/ 	.short	(.L_49 - .L_48)
	.align		4
.L_48:
        /*007c*/ 	.word	index@(.nv.constant0.lambda_20598)
        /*0080*/ 	.short	0x0380
        /*0082*/ 	.short	0x0050


	//----- nvinfo : EIATTR_SW_WAR
	.align		4
.L_49:
        /*0084*/ 	.byte	0x04, 0x36
        /*0086*/ 	.short	(.L_51 - .L_50)
.L_50:
        /*0088*/ 	.word	0x00000008
.L_51:


//--------------------- .nv.callgraph             --------------------------
	.section	.nv.callgraph,"",@"SHT_CUDA_CALLGRAPH"
	.align	4
	.sectionentsize	8
	.align		4
        /*0000*/ 	.word	0x00000000
	.align		4
        /*0004*/ 	.word	0xffffffff
	.align		4
        /*0008*/ 	.word	0x00000000
	.align		4
        /*000c*/ 	.word	0xfffffffe
	.align		4
        /*0010*/ 	.word	0x00000000
	.align		4
        /*0014*/ 	.word	0xfffffffd
	.align		4
        /*0018*/ 	.word	0x00000000
	.align		4
        /*001c*/ 	.word	0xfffffffc


//--------------------- .text.lambda_20730        --------------------------
	.section	.text.lambda_20730,"ax",@progbits
	.align	128
        .global         lambda_20730
        .type           lambda_20730,@function
        .size           lambda_20730,(.L_x_14 - lambda_20730)
        .other          lambda_20730,@"STO_CUDA_ENTRY STV_DEFAULT"
lambda_20730:
.text.lambda_20730:
[----:B------:R-:W-:Y:S01]  /*0000*/  LDC R1, c[0x0][0x37c] ;  /* 0x0000df00ff017b82 */ /* 0x000fe20000000800 */
[----:B------:R-:W0:Y:S07]  /*0010*/  S2R R3, SR_TID.X ;  /* 0x0000000000037919 */ /* 0x000e2e0000002100 */
[----:B------:R-:W0:Y:S01]  /*0020*/  S2UR UR4, SR_CTAID.X ;  /* 0x00000000000479c3 */ /* 0x000e220000002500 */
[----:B------:R-:W1:Y:S07]  /*0030*/  LDCU UR5, c[0x0][0x3a0] ;  /* 0x00007400ff0577ac */ /* 0x000e6e0008000800 */
[----:B------:R-:W0:Y:S02]  /*0040*/  LDC R0, c[0x0][0x360] ;  /* 0x0000d800ff007b82 */ /* 0x000e240000000800 */
[----:B0-----:R-:W-:Y:S01]  /*0050*/  IMAD R0, R0, UR4, R3 ;  /* 0x0000000400007c24 */ /* 0x001fe2000f8e0203 */
[----:B-1----:R-:W-:-:S04]  /*0060*/  MOV R3, UR5 ;  /* 0x0000000500037c02 */ /* 0x002fc80008000f00 */
[----:B------:R-:W-:-:S13]  /*0070*/  ISETP.GE.AND P0, PT, R0, R3, PT ;  /* 0x000000030000720c */ /* 0x000fda0003f06270 */
[----:B------:R-:W-:Y:S05]  /*0080*/  @P0 EXIT ;  /* 0x000000000000094d */ /* 0x000fea0003800000 */
[----:B------:R-:W0:Y:S01]  /*0090*/  S2R R2, SR_TID.Y ;  /* 0x0000000000027919 */ /* 0x000e220000002200 */
[----:B------:R-:W0:Y:S01]  /*00a0*/  LDCU UR4, c[0x0][0x364] ;  /* 0x00006c80ff0477ac */ /* 0x000e220008000800 */
[----:B------:R-:W0:Y:S01]  /*00b0*/  S2R R5, SR_CTAID.Y ;  /* 0x0000000000057919 */ /* 0x000e220000002600 */
[----:B------:R-:W1:Y:S01]  /*00c0*/  LDCU UR5, c[0x0][0x3a4] ;  /* 0x00007480ff0577ac */ /* 0x000e620008000800 */
[----:B0-----:R-:W-:-:S05]  /*00d0*/  IMAD R2, R5, UR4, R2 ;  /* 0x0000000405027c24 */ /* 0x001fca000f8e0202 */
[----:B-1----:R-:W-:-:S13]  /*00e0*/  ISETP.GE.AND P0, PT, R2, UR5, PT ;  /* 0x0000000502007c0c */ /* 0x002fda000bf06270 */
[----:B------:R-:W-:Y:S05]  /*00f0*/  @P0 EXIT ;  /* 0x000000000000094d */ /* 0x000fea0003800000 */
[----:B------:R-:W0:Y:S08]  /*0100*/  LDC R4, c[0x0][0x3c8] ;  /* 0x0000f200ff047b82 */ /* 0x000e300000000800 */
[----:B------:R-:W1:Y:S01]  /*0110*/  LDC.64 R8, c[0x0][0x3d8] ;  /* 0x0000f600ff087b82 */ /* 0x000e620000000a00 */
[----:B0-----:R-:W-:-:S04]  /*0120*/  LEA.HI R5, R4, R4, RZ, 0x1 ;  /* 0x0000000404057211 */ /* 0x001fc800078f08ff */
[----:B------:R-:W-:-:S04]  /*0130*/  SHF.R.S32.HI R5, RZ, 0x1, R5 ;  /* 0x00000001ff057819 */ /* 0x000fc80000011405 */
[----:B------:R-:W-:Y:S01]  /*0140*/  IADD3 R7, PT, PT, -R5, UR5, RZ ;  /* 0x0000000505077c10 */ /* 0x000fe2000fffe1ff */
[----:B------:R-:W0:Y:S01]  /*0150*/  LDCU.64 UR4, c[0x0][0x358] ;  /* 0x00006b00ff0477ac */ /* 0x000e220008000a00 */
[C---:B------:R-:W-:Y:S02]  /*0160*/  ISETP.GE.AND P1, PT, R2.reuse, R5, PT ;  /* 0x000000050200720c */ /* 0x040fe40003f26270 */
[C---:B------:R-:W-:Y:S01]  /*0170*/  ISETP.GE.AND P0, PT, R2.reuse, R7, PT ;  /* 0x000000070200720c */ /* 0x040fe20003f06270 */
[----:B------:R-:W-:-:S04]  /*0180*/  IMAD R7, R2, R3, R0 ;  /* 0x0000000302077224 */ /* 0x000fc800078e0200 */
[----:B-1----:R-:W-:-:S08]  /*0190*/  IMAD.WIDE.U32 R8, R7, 0x8, R8 ;  /* 0x0000000807087825 */ /* 0x002fd000078e0008 */
[----:B------:R-:W-:Y:S05]  /*01a0*/  @!P0 BRA P1, `(.L_x_0) ;  /* 0x0000000000148947 */ /* 0x000fea0000800000 */
[----:B------:R-:W1:Y:S02]  /*01b0*/  LDC.64 R2, c[0x0][0x3b0] ;  /* 0x0000ec00ff027b82 */ /* 0x000e640000000a00 */
[----:B-1----:R-:W-:-:S06]  /*01c0*/  IMAD.WIDE.U32 R2, R7, 0x8, R2 ;  /* 0x0000000807027825 */ /* 0x002fcc00078e0002 */
[----:B0-----:R-:W2:Y:S04]  /*01d0*/  LDG.E.64 R2, desc[UR4][R2.64] ;  /* 0x0000000402027981 */ /* 0x001ea8000c1e1b00 */
[----:B--2---:R-:W-:Y:S01]  /*01e0*/  STG.E.64 desc[UR4][R8.64], R2 ;  /* 0x0000000208007986 */ /* 0x004fe2000c101b04 */
[----:B------:R-:W-:Y:S05]  /*01f0*/  EXIT ;  /* 0x000000000000794d */ /* 0x000fea0003800000 */
.L_x_0:
[----:B------:R-:W-:Y:S02]  /*0200*/  ISETP.GE.AND P0, PT, R4, -0x1, PT ;  /* 0xffffffff0400780c */ /* 0x000fe40003f06270 */
[----:B------:R-:W-:-:S11]  /*0210*/  CS2R R18, SRZ ;  /* 0x0000000000127805 */ /* 0x000fd6000001ff00 */
[----:B------:R-:W-:Y:S05]  /*0220*/  @!P0 BRA `(.L_x_1) ;  /* 0x0000000400c88947 */ /* 0x000fea0003800000 */
[----:B------:R-:W-:Y:S01]  /*0230*/  IABS R6, R5 ;  /* 0x0000000500067213 */ /* 0x000fe20000000000 */
[----:B------:R-:W-:Y:S01]  /*0240*/  IMAD.MOV R4, RZ, RZ, -R5 ;  /* 0x000000ffff047224 */ /* 0x000fe200078e0a05 */
[----:B------:R-:W-:-:S03]  /*0250*/  CS2R R18, SRZ ;  /* 0x0000000000127805 */ /* 0x000fc6000001ff00 */
[----:B------:R-:W-:-:S05]  /*0260*/  IMAD.IADD R6, R5, 0x1, R6 ;  /* 0x0000000105067824 */ /* 0x000fca00078e0206 */
[C---:B------:R-:W-:Y:S02]  /*0270*/  ISETP.GE.U32.AND P1, PT, R6.reuse, 0x7, PT ;  /* 0x000000070600780c */ /* 0x040fe40003f26070 */
[----:B------:R-:W-:-:S04]  /*0280*/  IADD3 R7, PT, PT, R6, 0x1, RZ ;  /* 0x0000000106077810 */ /* 0x000fc80007ffe0ff */
[----:B------:R-:W-:-:S04]  /*0290*/  LOP3.LUT R24, R7, 0x7, RZ, 0xc0, !PT ;  /* 0x0000000707187812 */ /* 0x000fc800078ec0ff */
[----:B------:R-:W-:-:S03]  /*02a0*/  ISETP.NE.AND P0, PT, R24, RZ, PT ;  /* 0x000000ff1800720c */ /* 0x000fc60003f05270 */
[----:B------:R-:W-:Y:S10]  /*02b0*/  @!P1 BRA `(.L_x_2) ;  /* 0x0000000000c49947 */ /* 0x000ff40003800000 */
[----:B------:R-:W-:Y:S01]  /*02c0*/  IADD3 R29, PT, PT, R2, -R5, RZ ;  /* 0x80000005021d7210 */ /* 0x000fe20007ffe0ff */
[----:B------:R-:W-:Y:S01]  /*02d0*/  IMAD.MOV.U32 R25, RZ, RZ, RZ ;  /* 0x000000ffff197224 */ /* 0x000fe200078e00ff */
[----:B------:R-:W-:Y:S02]  /*02e0*/  LOP3.LUT R28, R7, 0xfffffff8, RZ, 0xc0, !PT ;  /* 0xfffffff8071c7812 */ /* 0x000fe400078ec0ff */
[----:B------:R-:W-:Y:S01]  /*02f0*/  CS2R R18, SRZ ;  /* 0x0000000000127805 */ /* 0x000fe2000001ff00 */
[----:B------:R-:W1:Y:S01]  /*0300*/  LDCU UR6, c[0x0][0x3a0] ;  /* 0x00007400ff0677ac */ /* 0x000e620008000800 */
[----:B------:R-:W-:Y:S01]  /*0310*/  IMAD R29, R29, R3, R0 ;  /* 0x000000031d1d7224 */ /* 0x000fe200078e0200 */
[----:B------:R-:W-:-:S07]  /*0320*/  IADD3 R28, PT, PT, -R28, RZ, RZ ;  /* 0x000000ff1c1c7210 */ /* 0x000fce0007ffe1ff */
.L_x_3:
[----:B------:R-:W2:Y:S01]  /*0330*/  LDC.64 R10, c[0x0][0x3c0] ;  /* 0x0000f000ff0a7b82 */ /* 0x000ea20000000a00 */
[----:B-1----:R-:W-:-:S07]  /*0340*/  MOV R3, UR6 ;  /* 0x0000000600037c02 */ /* 0x002fce0008000f00 */
[----:B------:R-:W1:Y:S01]  /*0350*/  LDC.64 R12, c[0x0][0x3b0] ;  /* 0x0000ec00ff0c7b82 */ /* 0x000e620000000a00 */
[----:B--2---:R-:W-:-:S05]  /*0360*/  IMAD.WIDE R10, R25, 0x8, R10 ;  /* 0x00000008190a7825 */ /* 0x004fca00078e020a */
[----:B0-----:R-:W2:Y:S01]  /*0370*/  LDG.E.64 R16, desc[UR4][R10.64] ;  /* 0x000000040a107981 */ /* 0x001ea2000c1e1b00 */
[----:B-1----:R-:W-:-:S05]  /*0380*/  IMAD.WIDE R12, R29, 0x8, R12 ;  /* 0x000000081d0c7825 */ /* 0x002fca00078e020c */
[----:B------:R-:W2:Y:S01]  /*0390*/  LDG.E.64 R14, desc[UR4][R12.64] ;  /* 0x000000040c0e7981 */ /* 0x000ea2000c1e1b00 */
[----:B------:R-:W-:-:S05]  /*03a0*/  IMAD.WIDE R22, R3, 0x8, R12 ;  /* 0x0000000803167825 */ /* 0x000fca00078e020c */
[----:B------:R0:W3:Y:S04]  /*03b0*/  LDG.E.64 R20, desc[UR4][R22.64] ;  /* 0x0000000416147981 */ /* 0x0000e8000c1e1b00 */
[----:B------:R-:W3:Y:S01]  /*03c0*/  LDG.E.64 R12, desc[UR4][R10.64+0x8] ;  /* 0x000008040a0c7981 */ /* 0x000ee2000c1e1b00 */
[----:B0-----:R-:W-:-:S04]  /*03d0*/  IMAD.WIDE R22, R3, 0x8, R22 ;  /* 0x0000000803167825 */ /* 0x001fc800078e0216 */
[C---:B------:R-:W-:Y:S01]  /*03e0*/  IMAD.WIDE R26, R3.reuse, 0x8, R22 ;  /* 0x00000008031a7825 */ /* 0x040fe200078e0216 */
[----:B--2---:R-:W-:Y:S01]  /*03f0*/  DFMA R14, R16, R14, R18 ;  /* 0x0000000e100e722b */ /* 0x004fe20000000012 */
[----:B------:R-:W2:Y:S04]  /*0400*/  LDG.E.64 R18, desc[UR4][R10.64+0x10] ;  /* 0x000010040a127981 */ /* 0x000ea8000c1e1b00 */
[----:B------:R-:W2:Y:S03]  /*0410*/  LDG.E.64 R16, desc[UR4][R22.64] ;  /* 0x0000000416107981 */ /* 0x000ea6000c1e1b00 */
[----:B---3--:R-:W-:Y:S02]  /*0420*/  DFMA R20, R12, R20, R14 ;  /* 0x000000140c14722b */ /* 0x008fe4000000000e */
[----:B------:R-:W3:Y:S04]  /*0430*/  LDG.E.64 R14, desc[UR4][R10.64+0x18] ;  /* 0x000018040a0e7981 */ /* 0x000ee8000c1e1b00 */
[----:B------:R0:W3:Y:S02]  /*0440*/  LDG.E.64 R12, desc[UR4][R26.64] ;  /* 0x000000041a0c7981 */ /* 0x0000e4000c1e1b00 */
[----:B0-----:R-:W-:Y:S01]  /*0450*/  IMAD.WIDE R26, R3, 0x8, R26 ;  /* 0x00000008031a7825 */ /* 0x001fe200078e021a */
[----:B--2---:R-:W-:-:S03]  /*0460*/  DFMA R16, R18, R16, R20 ;  /* 0x000000101210722b */ /* 0x004fc60000000014 */
[----:B------:R-:W-:Y:S01]  /*0470*/  IMAD.WIDE R18, R3, 0x8, R26 ;  /* 0x0000000803127825 */ /* 0x000fe200078e021a */
[----:B------:R-:W2:Y:S04]  /*0480*/  LDG.E.64 R20, desc[UR4][R10.64+0x28] ;  /* 0x000028040a147981 */ /* 0x000ea8000c1e1b00 */
[----:B------:R-:W2:Y:S01]  /*0490*/  LDG.E.64 R22, desc[UR4][R18.64] ;  /* 0x0000000412167981 */ /* 0x000ea2000c1e1b00 */
[----:B---3--:R-:W-:-:S03]  /*04a0*/  DFMA R12, R14, R12, R16 ;  /* 0x0000000c0e0c722b */ /* 0x008fc60000000010 */
[----:B------:R-:W3:Y:S04]  /*04b0*/  LDG.E.64 R14, desc[UR4][R10.64+0x20] ;  /* 0x000020040a0e7981 */ /* 0x000ee8000c1e1b00 */
[----:B------:R-:W3:Y:S02]  /*04c0*/  LDG.E.64 R16, desc[UR4][R26.64] ;  /* 0x000000041a107981 */ /* 0x000ee4000c1e1b00 */
[----:B---3--:R-:W-:Y:S01]  /*04d0*/  DFMA R12, R14, R16, R12 ;  /* 0x000000100e0c722b */ /* 0x008fe2000000000c */
[----:B------:R-:W-:Y:S01]  /*04e0*/  IMAD.WIDE R14, R3, 0x8, R18 ;  /* 0x00000008030e7825 */ /* 0x000fe200078e0212 */
[----:B------:R-:W3:Y:S04]  /*04f0*/  LDG.E.64 R16, desc[UR4][R10.64+0x30] ;  /* 0x000030040a107981 */ /* 0x000ee8000c1e1b00 */
[----:B------:R-:W4:Y:S02]  /*0500*/  LDG.E.64 R18, desc[UR4][R10.64+0x38] ;  /* 0x000038040a127981 */ /* 0x000f24000c1e1b00 */
[----:B--2---:R-:W-:-:S02]  /*0510*/  DFMA R20, R20, R22, R12 ;  /* 0x000000161414722b */ /* 0x004fc4000000000c */
[----:B------:R-:W3:Y:S01]  /*0520*/  LDG.E.64 R12, desc[UR4][R14.64] ;  /* 0x000000040e0c7981 */ /* 0x000ee2000c1e1b00 */
[----:B------:R-:W-:-:S06]  /*0530*/  IMAD.WIDE R22, R3, 0x8, R14 ;  /* 0x0000000803167825 */ /* 0x000fcc00078e020e */
[----:B------:R-:W4:Y:S01]  /*0540*/  LDG.E.64 R22, desc[UR4][R22.64] ;  /* 0x0000000416167981 */ /* 0x000f22000c1e1b00 */
[----:B------:R-:W-:-:S05]  /*0550*/  VIADD R28, R28, 0x8 ;  /* 0x000000081c1c7836 */ /* 0x000fca0000000000 */
[----:B------:R-:W-:Y:S01]  /*0560*/  ISETP.NE.AND P1, PT, R28, RZ, PT ;  /* 0x000000ff1c00720c */ /* 0x000fe20003f25270 */
[----:B------:R-:W-:Y:S01]  /*0570*/  IMAD R29, R3, 0x8, R29 ;  /* 0x00000008031d7824 */ /* 0x000fe200078e021d */
[----:B------:R-:W-:Y:S02]  /*0580*/  IADD3 R4, PT, PT, R4, 0x8, RZ ;  /* 0x0000000804047810 */ /* 0x000fe40007ffe0ff */
[----:B------:R-:W-:Y:S01]  /*0590*/  IADD3 R25, PT, PT, R25, 0x8, RZ ;  /* 0x0000000819197810 */ /* 0x000fe20007ffe0ff */
[----:B---3--:R-:W-:-:S08]  /*05a0*/  DFMA R12, R16, R12, R20 ;  /* 0x0000000c100c722b */ /* 0x008fd00000000014 */
[----:B----4-:R-:W-:Y:S01]  /*05b0*/  DFMA R18, R18, R22, R12 ;  /* 0x000000161212722b */ /* 0x010fe2000000000c */
[----:B------:R-:W-:Y:S10]  /*05c0*/  @P1 BRA `(.L_x_3) ;  /* 0xfffffffc00581947 */ /* 0x000ff4000383ffff */
.L_x_2:
[----:B------:R-:W-:Y:S05]  /*05d0*/  @!P0 BRA `(.L_x_1) ;  /* 0x0000000000dc8947 */ /* 0x000fea0003800000 */
[----:B------:R-:W-:Y:S02]  /*05e0*/  ISETP.GE.U32.AND P0, PT, R24, 0x4, PT ;  /* 0x000000041800780c */ /* 0x000fe40003f06070 */
[----:B------:R-:W-:-:S11]  /*05f0*/  LOP3.LUT P1, R7, R7, 0x3, RZ, 0xc0, !PT ;  /* 0x0000000307077812 */ /* 0x000fd6000782c0ff */
[----:B------:R-:W-:Y:S05]  /*0600*/  @!P0 BRA `(.L_x_4) ;  /* 0x00000000005c8947 */ /* 0x000fea0003800000 */
[----:B------:R-:W1:Y:S01]  /*0610*/  LDC.64 R10, c[0x0][0x3c0] ;  /* 0x0000f000ff0a7b82 */ /* 0x000e620000000a00 */
[-C--:B------:R-:W-:Y:S02]  /*0620*/  IADD3 R14, PT, PT, R2, R4.reuse, RZ ;  /* 0x00000004020e7210 */ /* 0x080fe40007ffe0ff */
[----:B------:R-:W-:-:S03]  /*0630*/  IADD3 R15, PT, PT, R5, R4, RZ ;  /* 0x00000004050f7210 */ /* 0x000fc60007ffe0ff */
[----:B------:R-:W-:Y:S02]  /*0640*/  IMAD R17, R14, R3, R0 ;  /* 0x000000030e117224 */ /* 0x000fe400078e0200 */
[----:B------:R-:W2:Y:S01]  /*0650*/  LDC.64 R12, c[0x0][0x3b0] ;  /* 0x0000ec00ff0c7b82 */ /* 0x000ea20000000a00 */
[----:B-1----:R-:W-:-:S05]  /*0660*/  IMAD.WIDE R10, R15, 0x8, R10 ;  /* 0x000000080f0a7825 */ /* 0x002fca00078e020a */
[----:B0-----:R-:W3:Y:S01]  /*0670*/  LDG.E.64 R22, desc[UR4][R10.64] ;  /* 0x000000040a167981 */ /* 0x001ee2000c1e1b00 */
[----:B--2---:R-:W-:-:S03]  /*0680*/  IMAD.WIDE R12, R17, 0x8, R12 ;  /* 0x00000008110c7825 */ /* 0x004fc600078e020c */
[----:B------:R-:W2:Y:S04]  /*0690*/  LDG.E.64 R26, desc[UR4][R10.64+0x18] ;  /* 0x000018040a1a7981 */ /* 0x000ea8000c1e1b00 */
[----:B------:R-:W3:Y:S01]  /*06a0*/  LDG.E.64 R20, desc[UR4][R12.64] ;  /* 0x000000040c147981 */ /* 0x000ee2000c1e1b00 */
[----:B------:R-:W-:-:S05]  /*06b0*/  IMAD.WIDE R28, R3, 0x8, R12 ;  /* 0x00000008031c7825 */ /* 0x000fca00078e020c */
[----:B------:R-:W4:Y:S01]  /*06c0*/  LDG.E.64 R14, desc[UR4][R28.64] ;  /* 0x000000041c0e7981 */ /* 0x000f22000c1e1b00 */
[----:B------:R-:W-:-:S03]  /*06d0*/  IMAD.WIDE R16, R3, 0x8, R28 ;  /* 0x0000000803107825 */ /* 0x000fc600078e021c */
[----:B------:R-:W4:Y:S01]  /*06e0*/  LDG.E.64 R12, desc[UR4][R10.64+0x8] ;  /* 0x000008040a0c7981 */ /* 0x000f22000c1e1b00 */
[----:B------:R-:W-:-:S06]  /*06f0*/  IMAD.WIDE R24, R3, 0x8, R16 ;  /* 0x0000000803187825 */ /* 0x000fcc00078e0210 */
[----:B------:R-:W2:Y:S01]  /*0700*/  LDG.E.64 R24, desc[UR4][R24.64] ;  /* 0x0000000418187981 */ /* 0x000ea2000c1e1b00 */
[----:B---3--:R-:W-:-:S03]  /*0710*/  DFMA R18, R22, R20, R18 ;  /* 0x000000141612722b */ /* 0x008fc60000000012 */
[----:B------:R-:W3:Y:S04]  /*0720*/  LDG.E.64 R20, desc[UR4][R10.64+0x10] ;  /* 0x000010040a147981 */ /* 0x000ee8000c1e1b00 */
[----:B------:R-:W3:Y:S01]  /*0730*/  LDG.E.64 R22, desc[UR4][R16.64] ;  /* 0x0000000410167981 */ /* 0x000ee2000c1e1b00 */
[----:B----4-:R-:W-:Y:S01]  /*0740*/  DFMA R12, R12, R14, R18 ;  /* 0x0000000e0c0c722b */ /* 0x010fe20000000012 */
[----:B------:R-:W-:-:S07]  /*0750*/  VIADD R4, R4, 0x4 ;  /* 0x0000000404047836 */ /* 0x000fce0000000000 */
[----:B---3--:R-:W-:-:S08]  /*0760*/  DFMA R12, R20, R22, R12 ;  /* 0x00000016140c722b */ /* 0x008fd0000000000c */
[----:B--2---:R-:W-:-:S11]  /*0770*/  DFMA R18, R26, R24, R12 ;  /* 0x000000181a12722b */ /* 0x004fd6000000000c */
.L_x_4:
[----:B------:R-:W-:Y:S05]  /*0780*/  @!P1 BRA `(.L_x_1) ;  /* 0x0000000000709947 */ /* 0x000fea0003800000 */
[----:B------:R-:W-:Y:S02]  /*0790*/  ISETP.NE.AND P0, PT, R7, 0x1, PT ;  /* 0x000000010700780c */ /* 0x000fe40003f05270 */
[----:B------:R-:W-:-:S04]  /*07a0*/  LOP3.LUT R6, R6, 0x1, RZ, 0xc0, !PT ;  /* 0x0000000106067812 */ /* 0x000fc800078ec0ff */
[----:B------:R-:W-:-:S07]  /*07b0*/  ISETP.NE.U32.AND P1, PT, R6, 0x1, PT ;  /* 0x000000010600780c */ /* 0x000fce0003f25070 */
[----:B------:R-:W1:Y:S01]  /*07c0*/  @P0 LDC.64 R16, c[0x0][0x3c0] ;  /* 0x0000f000ff100b82 */ /* 0x000e620000000a00 */
[-C--:B------:R-:W-:Y:S02]  /*07d0*/  @P0 IADD3 R12, PT, PT, R2, R4.reuse, RZ ;  /* 0x00000004020c0210 */ /* 0x080fe40007ffe0ff */
[----:B------:R-:W-:Y:S01]  /*07e0*/  @P0 IADD3 R13, PT, PT, R5, R4, RZ ;  /* 0x00000004050d0210 */ /* 0x000fe20007ffe0ff */
[----:B------:R-:W-:Y:S02]  /*07f0*/  @P0 VIADD R4, R4, 0x2 ;  /* 0x0000000204040836 */ /* 0x000fe40000000000 */
[----:B------:R-:W-:Y:S02]  /*0800*/  @P0 IMAD R23, R12, R3, R0 ;  /* 0x000000030c170224 */ /* 0x000fe400078e0200 */
[----:B------:R-:W2:Y:S08]  /*0810*/  @P0 LDC.64 R10, c[0x0][0x3b0] ;  /* 0x0000ec00ff0a0b82 */ /* 0x000eb00000000a00 */
[----:B------:R-:W3:Y:S08]  /*0820*/  @P1 LDC.64 R14, c[0x0][0x3c0] ;  /* 0x0000f000ff0e1b82 */ /* 0x000ef00000000a00 */
[----:B------:R-:W4:Y:S01]  /*0830*/  @P1 LDC.64 R6, c[0x0][0x3b0] ;  /* 0x0000ec00ff061b82 */ /* 0x000f220000000a00 */
[----:B-1----:R-:W-:Y:S01]  /*0840*/  @P0 IMAD.WIDE R16, R13, 0x8, R16 ;  /* 0x000000080d100825 */ /* 0x002fe200078e0210 */
[----:B------:R-:W-:-:S04]  /*0850*/  @P1 IADD3 R2, PT, PT, R2, R4, RZ ;  /* 0x0000000402021210 */ /* 0x000fc80007ffe0ff */
[----:B0-----:R-:W5:Y:S01]  /*0860*/  @P0 LDG.E.64 R12, desc[UR4][R16.64] ;  /* 0x00000004100c0981 */ /* 0x001f62000c1e1b00 */
[----:B--2---:R-:W-:-:S05]  /*0870*/  @P0 IMAD.WIDE R22, R23, 0x8, R10 ;  /* 0x0000000817160825 */ /* 0x004fca00078e020a */
[----:B------:R-:W5:Y:S01]  /*0880*/  @P0 LDG.E.64 R10, desc[UR4][R22.64] ;  /* 0x00000004160a0981 */ /* 0x000f62000c1e1b00 */
[----:B------:R-:W-:Y:S01]  /*0890*/  @P0 IMAD.WIDE R20, R3, 0x8, R22 ;  /* 0x0000000803140825 */ /* 0x000fe200078e0216 */
[----:B------:R-:W-:-:S03]  /*08a0*/  @P1 IADD3 R5, PT, PT, R5, R4, RZ ;  /* 0x0000000405051210 */ /* 0x000fc60007ffe0ff */
[----:B------:R-:W-:Y:S02]  /*08b0*/  @P1 IMAD R25, R2, R3, R0 ;  /* 0x0000000302191224 */ /* 0x000fe400078e0200 */
[----:B------:R-:W2:Y:S01]  /*08c0*/  @P0 LDG.E.64 R2, desc[UR4][R16.64+0x8] ;  /* 0x0000080410020981 */ /* 0x000ea2000c1e1b00 */
[----:B---3--:R-:W-:-:S03]  /*08d0*/  @P1 IMAD.WIDE R14, R5, 0x8, R14 ;  /* 0x00000008050e1825 */ /* 0x008fc600078e020e */
[----:B------:R-:W2:Y:S01]  /*08e0*/  @P0 LDG.E.64 R20, desc[UR4][R20.64] ;  /* 0x0000000414140981 */ /* 0x000ea2000c1e1b00 */
[----:B----4-:R-:W-:-:S03]  /*08f0*/  @P1 IMAD.WIDE R6, R25, 0x8, R6 ;  /* 0x0000000819061825 */ /* 0x010fc600078e0206 */
[----:B------:R-:W3:Y:S04]  /*0900*/  @P1 LDG.E.64 R14, desc[UR4][R14.64] ;  /* 0x000000040e0e1981 */ /* 0x000ee8000c1e1b00 */
[----:B------:R-:W3:Y:S01]  /*0910*/  @P1 LDG.E.64 R6, desc[UR4][R6.64] ;  /* 0x0000000406061981 */ /* 0x000ee2000c1e1b00 */
[----:B-----5:R-:W-:-:S08]  /*0920*/  @P0 DFMA R10, R12, R10, R18 ;  /* 0x0000000a0c0a022b */ /* 0x020fd00000000012 */
[----:B--2---:R-:W-:-:S08]  /*0930*/  @P0 DFMA R18, R2, R20, R10 ;  /* 0x000000140212022b */ /* 0x004fd0000000000a */
[----:B---3--:R-:W-:-:S11]  /*0940*/  @P1 DFMA R18, R14, R6, R18 ;  /* 0x000000060e12122b */ /* 0x008fd60000000012 */
.L_x_1:
[----:B0-----:R-:W-:Y:S01]  /*0950*/  STG.E.64 desc[UR4][R8.64], R18 ;  /* 0x0000001208007986 */ /* 0x001fe2000c101b04 */
[----:B------:R-:W-:Y:S05]  /*0960*/  EXIT ;  /* 0x000000000000794d */ /* 0x000fea0003800000 */
.L_x_5:
[----:B------:R-:W-:-:S00]  /*0970*/  BRA `(.L_x_5) ;  /* 0xfffffffc00fc7947 */ /* 0x000fc0000383ffff */
[----:B------:R-:W-:-:S00]  /*0980*/  NOP ;  /* 0x0000000000007918 */ /* 0x000fc00000000000 */
[----:B------:R-:W-:-:S00]  /*0990*/  NOP ;  /* 0x0000000000007918 */ /* 0x000fc00000000000 */
[----:B------:R-:W-:-:S00]  /*09a0*/  NOP ;  /* 0x0000000000007918 */ /* 0x000fc00000000000 */
[----:B------:R-:W-:-:S00]  /*09b0*/  NOP ;  /* 0x0000000000007918 */ /* 0x000fc00000000000 */
[----:B------:R-:W-:-:S00]  /*09c0*/  NOP ;  /* 0x0000000000007918 */ /* 0x000fc00000000000 */
[----:B------:R-:W-:-:S00]  /*09d0*/  NOP ;  /* 0x0000000000007918 */ /* 0x000fc00000000000 */
[----:B------:R-:W-:-:S00]  /*09e0*/  NOP ;  /* 0x0000000000007918 */ /* 0x000fc00000000000 */
[----:B------:R-:W-:-:S00]  /*09f0*/  NOP ;  /* 0x0000000000007918 */ /* 0x000fc00000000000 */
.L_x_14:


//--------------------- .text.lambda_20598        --------------------------
	.section	.text.lambda_20598,"ax",@progbits
	.align	128
        .global         lambda_20598
        .type           lambda_20598,@function
        .size           lambda_20598,(.L_x_15 - lambda_20598)
        .other          lambda_20598,@"STO_CUDA_ENTRY STV_DEFAULT"
lambda_20598:
.text.lambda_20598:
[----:B------:R-:W-:Y:S01]  /*0000*/  LDC R1, c[0x0][0x37c] ;  /* 0x0000df00ff017b82 */ /* 0x000fe20000000800 */
[----:B------:R-:W0:Y:S07]  /*0010*/  S2R R0, SR_TID.X ;  /* 0x0000000000007919 */ /* 0x000e2e0000002100 */
[----:B------:R-:W1:Y:S01]  /*0020*/  S2UR UR4, SR_CTAID.X ;  /* 0x00000000000479c3 */ /* 0x000e620000002500 */
[----:B------:R-:W1:Y:S01]  /*0030*/  LDCU UR5, c[0x0][0x360] ;  /* 0x00006c00ff0577ac */ /* 0x000e620008000800 */
[----:B------:R-:W2:Y:S01]  /*0040*/  LDCU UR6, c[0x0][0x3a0] ;  /* 0x00007400ff0677ac */ /* 0x000ea20008000800 */
[----:B-1----:R-:W-:-:S06]  /*0050*/  UIMAD UR4, UR4, UR5, URZ ;  /* 0x00000005040472a4 */ /* 0x002fcc000f8e02ff */
[----:B0-----:R-:W-:-:S05]  /*0060*/  VIADD R4, R0, UR4 ;  /* 0x0000000400047c36 */ /* 0x001fca0008000000 */
[----:B--2---:R-:W-:-:S13]  /*0070*/  ISETP.GE.AND P0, PT, R4, UR6, PT ;  /* 0x0000000604007c0c */ /* 0x004fda000bf06270 */
        /* <DEDUP_REMOVED lines=12> */
[C---:B------:R-:W-:Y:S02]  /*0140*/  IADD3 R5, PT, PT, -R3.reuse, UR6, RZ ;  /* 0x0000000603057c10 */ /* 0x040fe4000fffe1ff */
[----:B------:R-:W-:Y:S02]  /*0150*/  ISETP.LE.AND P1, PT, R3, R4, PT ;  /* 0x000000040300720c */ /* 0x000fe40003f23270 */
[----:B------:R-:W-:Y:S01]  /*0160*/  ISETP.GE.AND P0, PT, R4, R5, PT ;  /* 0x000000050400720c */ /* 0x000fe20003f06270 */
[----:B------:R-:W-:Y:S01]  /*0170*/  IMAD R4, R2, UR6, R4 ;  /* 0x0000000602047c24 */ /* 0x000fe2000f8e0204 */
[----:B------:R-:W0:Y:S03]  /*0180*/  LDCU.64 UR6, c[0x0][0x358] ;  /* 0x00006b00ff0677ac */ /* 0x000e260008000a00 */
[----:B-1----:R-:W-:-:S08]  /*0190*/  IMAD.WIDE.U32 R8, R4, 0x8, R8 ;  /* 0x0000000804087825 */ /* 0x002fd000078e0008 */
[----:B------:R-:W-:Y:S05]  /*01a0*/  @!P0 BRA P1, `(.L_x_6) ;  /* 0x0000000000148947 */ /* 0x000fea0000800000 */
[----:B------:R-:W1:Y:S02]  /*01b0*/  LDC.64 R2, c[0x0][0x398] ;  /* 0x0000e600ff027b82 */ /* 0x000e640000000a00 */
[----:B-1----:R-:W-:-:S06]  /*01c0*/  IMAD.WIDE.U32 R4, R4, 0x8, R2 ;  /* 0x0000000804047825 */ /* 0x002fcc00078e0002 */
[----:B0-----:R-:W2:Y:S04]  /*01d0*/  LDG.E.64 R4, desc[UR6][R4.64] ;  /* 0x0000000604047981 */ /* 0x001ea8000c1e1b00 */
[----:B--2---:R-:W-:Y:S01]  /*01e0*/  STG.E.64 desc[UR6][R8.64], R4 ;  /* 0x0000000408007986 */ /* 0x004fe2000c101b06 */
[----:B------:R-:W-:Y:S05]  /*01f0*/  EXIT ;  /* 0x000000000000794d */ /* 0x000fea0003800000 */
.L_x_6:
[----:B------:R-:W-:Y:S02]  /*0200*/  ISETP.GE.AND P0, PT, R6, -0x1, PT ;  /* 0xffffffff0600780c */ /* 0x000fe40003f06270 */
[----:B------:R-:W-:-:S11]  /*0210*/  CS2R R24, SRZ ;  /* 0x0000000000187805 */ /* 0x000fd6000001ff00 */
[----:B------:R-:W-:Y:S05]  /*0220*/  @!P0 BRA `(.L_x_7) ;  /* 0x0000000800588947 */ /* 0x000fea0003800000 */
[----:B------:R-:W-:Y:S02]  /*0230*/  IABS R6, R3 ;  /* 0x0000000300067213 */ /* 0x000fe40000000000 */
[----:B------:R-:W-:-:S03]  /*0240*/  CS2R R24, SRZ ;  /* 0x0000000000187805 */ /* 0x000fc6000001ff00 */
[----:B------:R-:W-:-:S04]  /*0250*/  IMAD.IADD R5, R3, 0x1, R6 ;  /* 0x0000000103057824 */ /* 0x000fc800078e0206 */
[C---:B------:R-:W-:Y:S01]  /*0260*/  VIADD R6, R5.reuse, 0x1 ;  /* 0x0000000105067836 */ /* 0x040fe20000000000 */
[----:B------:R-:W-:Y:S02]  /*0270*/  ISETP.GE.U32.AND P1, PT, R5, 0xf, PT ;  /* 0x0000000f0500780c */ /* 0x000fe40003f26070 */
[----:B------:R-:W-:Y:S02]  /*0280*/  IADD3 R5, PT, PT, -R3, RZ, RZ ;  /* 0x000000ff03057210 */ /* 0x000fe40007ffe1ff */
[----:B------:R-:W-:-:S04]  /*0290*/  LOP3.LUT R7, R6, 0xf, RZ, 0xc0, !PT ;  /* 0x0000000f06077812 */ /* 0x000fc800078ec0ff */
[----:B------:R-:W-:-:S05]  /*02a0*/  ISETP.NE.AND P0, PT, R7, RZ, PT ;  /* 0x000000ff0700720c */ /* 0x000fca0003f05270 */
[----:B------:R-:W-:Y:S08]  /*02b0*/  @!P1 BRA `(.L_x_8) ;  /* 0x0000000000fc9947 */ /* 0x000ff00003800000 */
[----:B------:R-:W-:Y:S01]  /*02c0*/  LOP3.LUT R27, R6, 0xfffffff0, RZ, 0xc0, !PT ;  /* 0xfffffff0061b7812 */ /* 0x000fe200078ec0ff */
[----:B------:R-:W-:Y:S01]  /*02d0*/  IMAD.IADD R28, R4, 0x1, -R3 ;  /* 0x00000001041c7824 */ /* 0x000fe200078e0a03 */
[----:B------:R-:W-:Y:S01]  /*02e0*/  CS2R R24, SRZ ;  /* 0x0000000000187805 */ /* 0x000fe2000001ff00 */
[----:B------:R-:W-:Y:S02]  /*02f0*/  IMAD.MOV.U32 R26, RZ, RZ, RZ ;  /* 0x000000ffff1a7224 */ /* 0x000fe400078e00ff */
[----:B------:R-:W-:-:S07]  /*0300*/  IMAD.MOV R27, RZ, RZ, -R27 ;  /* 0x000000ffff1b7224 */ /* 0x000fce00078e0a1b */
.L_x_9:
[----:B------:R-:W1:Y:S08]  /*0310*/  LDC.64 R10, c[0x0][0x3b0] ;  /* 0x0000ec00ff0a7b82 */ /* 0x000e700000000a00 */
[----:B------:R-:W2:Y:S01]  /*0320*/  LDC.64 R22, c[0x0][0x398] ;  /* 0x0000e600ff167b82 */ /* 0x000ea20000000a00 */
[----:B-1----:R-:W-:-:S05]  /*0330*/  IMAD.WIDE R10, R26, 0x8, R10 ;  /* 0x000000081a0a7825 */ /* 0x002fca00078e020a */
[----:B0-----:R-:W3:Y:S01]  /*0340*/  LDG.E.64 R12, desc[UR6][R10.64] ;  /* 0x000000060a0c7981 */ /* 0x001ee2000c1e1b00 */
[----:B--2---:R-:W-:-:S03]  /*0350*/  IMAD.WIDE R22, R28, 0x8, R22 ;  /* 0x000000081c167825 */ /* 0x004fc600078e0216 */
[----:B------:R-:W2:Y:S04]  /*0360*/  LDG.E.64 R14, desc[UR6][R10.64+0x8] ;  /* 0x000008060a0e7981 */ /* 0x000ea8000c1e1b00 */
[----:B------:R-:W3:Y:S04]  /*0370*/  LDG.E.64 R20, desc[UR6][R22.64] ;  /* 0x0000000616147981 */ /* 0x000ee8000c1e1b00 */
[----:B------:R-:W2:Y:S04]  /*0380*/  LDG.E.64 R18, desc[UR6][R22.64+0x8] ;  /* 0x0000080616127981 */ /* 0x000ea8000c1e1b00 */
[----:B------:R-:W4:Y:S01]  /*0390*/  LDG.E.64 R16, desc[UR6][R22.64+0x10] ;  /* 0x0000100616107981 */ /* 0x000f22000c1e1b00 */
[----:B---3--:R-:W-:-:S03]  /*03a0*/  DFMA R20, R12, R20, R24 ;  /* 0x000000140c14722b */ /* 0x008fc60000000018 */
[----:B------:R-:W4:Y:S04]  /*03b0*/  LDG.E.64 R12, desc[UR6][R10.64+0x10] ;  /* 0x000010060a0c7981 */ /* 0x000f28000c1e1b00 */
[----:B------:R-:W3:Y:S01]  /*03c0*/  LDG.E.64 R24, desc[UR6][R22.64+0x78] ;  /* 0x0000780616187981 */ /* 0x000ee2000c1e1b00 */
[----:B--2---:R-:W-:-:S03]  /*03d0*/  DFMA R18, R14, R18, R20 ;  /* 0x000000120e12722b */ /* 0x004fc60000000014 */
[----:B------:R-:W2:Y:S04]  /*03e0*/  LDG.E.64 R14, desc[UR6][R10.64+0x18] ;  /* 0x000018060a0e7981 */ /* 0x000ea8000c1e1b00 */
[----:B------:R-:W2:Y:S01]  /*03f0*/  LDG.E.64 R20, desc[UR6][R22.64+0x18] ;  /* 0x0000180616147981 */ /* 0x000ea2000c1e1b00 */
[----:B----4-:R-:W-:-:S03]  /*0400*/  DFMA R16, R12, R16, R18 ;  /* 0x000000100c10722b */ /* 0x010fc60000000012 */
[----:B------:R-:W4:Y:S04]  /*0410*/  LDG.E.64 R12, desc[UR6][R10.64+0x20] ;  /* 0x000020060a0c7981 */ /* 0x000f28000c1e1b00 */
[----:B------:R-:W4:Y:S01]  /*0420*/  LDG.E.64 R18, desc[UR6][R22.64+0x20] ;  /* 0x0000200616127981 */ /* 0x000f22000c1e1b00 */
        /* <DEDUP_REMOVED lines=29> */
[----:B------:R-:W4:Y:S04]  /*0600*/  LDG.E.64 R14, desc[UR6][R22.64+0x70] ;  /* 0x00007006160e7981 */ /* 0x000f28000c1e1b00 */
[----:B------:R-:W3:Y:S01]  /*0610*/  LDG.E.64 R10, desc[UR6][R10.64+0x78] ;  /* 0x000078060a0a7981 */ /* 0x000ee2000c1e1b00 */
[----:B------:R-:W-:Y:S01]  /*0620*/  IADD3 R27, PT, PT, R27, 0x10, RZ ;  /* 0x000000101b1b7810 */ /* 0x000fe20007ffe0ff */
[----:B--2---:R-:W-:-:S03]  /*0630*/  DFMA R16, R16, R18, R20 ;  /* 0x000000121010722b */ /* 0x004fc60000000014 */
[----:B------:R-:W-:Y:S01]  /*0640*/  ISETP.NE.AND P1, PT, R27, RZ, PT ;  /* 0x000000ff1b00720c */ /* 0x000fe20003f25270 */
[----:B------:R-:W-:Y:S02]  /*0650*/  VIADD R5, R5, 0x10 ;  /* 0x0000001005057836 */ /* 0x000fe40000000000 */
[----:B------:R-:W-:Y:S02]  /*0660*/  VIADD R26, R26, 0x10 ;  /* 0x000000101a1a7836 */ /* 0x000fe40000000000 */
[----:B------:R-:W-:Y:S01]  /*0670*/  VIADD R28, R28, 0x10 ;  /* 0x000000101c1c7836 */ /* 0x000fe20000000000 */
[----:B----4-:R-:W-:-:S08]  /*0680*/  DFMA R12, R12, R14, R16 ;  /* 0x0000000e0c0c722b */ /* 0x010fd00000000010 */
[----:B---3--:R-:W-:Y:S01]  /*0690*/  DFMA R24, R10, R24, R12 ;  /* 0x000000180a18722b */ /* 0x008fe2000000000c */
[----:B------:R-:W-:Y:S10]  /*06a0*/  @P1 BRA `(.L_x_9) ;  /* 0xfffffffc00181947 */ /* 0x000ff4000383ffff */
.L_x_8:
[----:B------:R-:W-:Y:S05]  /*06b0*/  @!P0 BRA `(.L_x_7) ;  /* 0x0000000400348947 */ /* 0x000fea0003800000 */
[----:B------:R-:W-:Y:S02]  /*06c0*/  ISETP.GE.U32.AND P0, PT, R7, 0x8, PT ;  /* 0x000000080700780c */ /* 0x000fe40003f06070 */
[----:B------:R-:W-:-:S04]  /*06d0*/  LOP3.LUT R26, R6, 0x7, RZ, 0xc0, !PT ;  /* 0x00000007061a7812 */ /* 0x000fc800078ec0ff */
[----:B------:R-:W-:-:S07]  /*06e0*/  ISETP.NE.AND P1, PT, R26, RZ, PT ;  /* 0x000000ff1a00720c */ /* 0x000fce0003f25270 */
[----:B------:R-:W-:Y:S06]  /*06f0*/  @!P0 BRA `(.L_x_10) ;  /* 0x00000000007c8947 */ /* 0x000fec0003800000 */
[----:B------:R-:W1:Y:S01]  /*0700*/  LDC.64 R12, c[0x0][0x3b0] ;  /* 0x0000ec00ff0c7b82 */ /* 0x000e620000000a00 */
[----:B------:R-:W-:Y:S01]  /*0710*/  IADD3 R7, PT, PT, R3, R5, RZ ;  /* 0x0000000503077210 */ /* 0x000fe20007ffe0ff */
[----:B------:R-:W-:-:S06]  /*0720*/  IMAD.IADD R15, R4, 0x1, R5 ;  /* 0x00000001040f7824 */ /* 0x000fcc00078e0205 */
[----:B------:R-:W2:Y:S01]  /*0730*/  LDC.64 R10, c[0x0][0x398] ;  /* 0x0000e600ff0a7b82 */ /* 0x000ea20000000a00 */
[----:B-1----:R-:W-:-:S05]  /*0740*/  IMAD.WIDE R12, R7, 0x8, R12 ;  /* 0x00000008070c7825 */ /* 0x002fca00078e020c */
[----:B0-----:R-:W3:Y:S01]  /*0750*/  LDG.E.64 R20, desc[UR6][R12.64] ;  /* 0x000000060c147981 */ /* 0x001ee2000c1e1b00 */
[----:B--2---:R-:W-:-:S03]  /*0760*/  IMAD.WIDE R10, R15, 0x8, R10 ;  /* 0x000000080f0a7825 */ /* 0x004fc600078e020a */
[----:B------:R-:W2:Y:S04]  /*0770*/  LDG.E.64 R18, desc[UR6][R12.64+0x8] ;  /* 0x000008060c127981 */ /* 0x000ea8000c1e1b00 */
[----:B------:R-:W3:Y:S04]  /*0780*/  LDG.E.64 R14, desc[UR6][R10.64] ;  /* 0x000000060a0e7981 */ /* 0x000ee8000c1e1b00 */
[----:B------:R-:W2:Y:S04]  /*0790*/  LDG.E.64 R16, desc[UR6][R10.64+0x8] ;  /* 0x000008060a107981 */ /* 0x000ea8000c1e1b00 */
[----:B------:R-:W4:Y:S04]  /*07a0*/  LDG.E.64 R22, desc[UR6][R10.64+0x10] ;  /* 0x000010060a167981 */ /* 0x000f28000c1e1b00 */
[----:B------:R-:W5:Y:S01]  /*07b0*/  LDG.E.64 R28, desc[UR6][R10.64+0x38] ;  /* 0x000038060a1c7981 */ /* 0x000f62000c1e1b00 */
[----:B---3--:R-:W-:-:S03]  /*07c0*/  DFMA R24, R20, R14, R24 ;  /* 0x0000000e1418722b */ /* 0x008fc60000000018 */
[----:B------:R-:W4:Y:S04]  /*07d0*/  LDG.E.64 R14, desc[UR6][R12.64+0x10] ;  /* 0x000010060c0e7981 */ /* 0x000f28000c1e1b00 */
[----:B------:R-:W3:Y:S01]  /*07e0*/  LDG.E.64 R20, desc[UR6][R12.64+0x18] ;  /* 0x000018060c147981 */ /* 0x000ee2000c1e1b00 */
[----:B--2---:R-:W-:-:S03]  /*07f0*/  DFMA R16, R18, R16, R24 ;  /* 0x000000101210722b */ /* 0x004fc60000000018 */
[----:B------:R-:W3:Y:S04]  /*0800*/  LDG.E.64 R18, desc[UR6][R10.64+0x18] ;  /* 0x000018060a127981 */ /* 0x000ee8000c1e1b00 */
[----:B------:R-:W5:Y:S01]  /*0810*/  LDG.E.64 R24, desc[UR6][R12.64+0x38] ;  /* 0x000038060c187981 */ /* 0x000f62000c1e1b00 */
[----:B----4-:R-:W-:-:S03]  /*0820*/  DFMA R22, R14, R22, R16 ;  /* 0x000000160e16722b */ /* 0x010fc60000000010 */
[----:B------:R-:W2:Y:S04]  /*0830*/  LDG.E.64 R16, desc[UR6][R12.64+0x20] ;  /* 0x000020060c107981 */ /* 0x000ea8000c1e1b00 */
[----:B------:R-:W2:Y:S01]  /*0840*/  LDG.E.64 R14, desc[UR6][R10.64+0x20] ;  /* 0x000020060a0e7981 */ /* 0x000ea2000c1e1b00 */
[----:B---3--:R-:W-:-:S03]  /*0850*/  DFMA R18, R20, R18, R22 ;  /* 0x000000121412722b */ /* 0x008fc60000000016 */
[----:B------:R-:W3:Y:S04]  /*0860*/  LDG.E.64 R20, desc[UR6][R12.64+0x28] ;  /* 0x000028060c147981 */ /* 0x000ee8000c1e1b00 */
[----:B------:R-:W3:Y:S01]  /*0870*/  LDG.E.64 R22, desc[UR6][R10.64+0x28] ;  /* 0x000028060a167981 */ /* 0x000ee2000c1e1b00 */
[----:B--2---:R-:W-:-:S03]  /*0880*/  DFMA R14, R16, R14, R18 ;  /* 0x0000000e100e722b */ /* 0x004fc60000000012 */
[----:B------:R-:W2:Y:S04]  /*0890*/  LDG.E.64 R16, desc[UR6][R12.64+0x30] ;  /* 0x000030060c107981 */ /* 0x000ea8000c1e1b00 */
[----:B------:R-:W2:Y:S01]  /*08a0*/  LDG.E.64 R18, desc[UR6][R10.64+0x30] ;  /* 0x000030060a127981 */ /* 0x000ea2000c1e1b00 */
[----:B---3--:R-:W-:Y:S01]  /*08b0*/  DFMA R14, R20, R22, R14 ;  /* 0x00000016140e722b */ /* 0x008fe2000000000e */
[----:B------:R-:W-:-:S07]  /*08c0*/  VIADD R5, R5, 0x8 ;  /* 0x0000000805057836 */ /* 0x000fce0000000000 */
[----:B--2---:R-:W-:-:S08]  /*08d0*/  DFMA R14, R16, R18, R14 ;  /* 0x00000012100e722b */ /* 0x004fd0000000000e */
[----:B-----5:R-:W-:-:S11]  /*08e0*/  DFMA R24, R24, R28, R14 ;  /* 0x0000001c1818722b */ /* 0x020fd6000000000e */
.L_x_10:
        /* <DEDUP_REMOVED lines=16> */
[----:B------:R-:W4:Y:S04]  /*09f0*/  LDG.E.64 R12, desc[UR6][R22.64+0x10] ;  /* 0x00001006160c7981 */ /* 0x000f28000c1e1b00 */
[----:B------:R-:W5:Y:S04]  /*0a00*/  LDG.E.64 R26, desc[UR6][R22.64+0x18] ;  /* 0x00001806161a7981 */ /* 0x000f68000c1e1b00 */
[----:B------:R-:W5:Y:S01]  /*0a10*/  LDG.E.64 R6, desc[UR6][R6.64+0x18] ;  /* 0x0000180606067981 */ /* 0x000f62000c1e1b00 */
[----:B------:R-:W-:Y:S01]  /*0a20*/  VIADD R5, R5, 0x4 ;  /* 0x0000000405057836 */ /* 0x000fe20000000000 */
[----:B---3--:R-:W-:-:S08]  /*0a30*/  DFMA R18, R18, R20, R24 ;  /* 0x000000141212722b */ /* 0x008fd00000000018 */
[----:B--2---:R-:W-:-:S08]  /*0a40*/  DFMA R14, R14, R16, R18 ;  /* 0x000000100e0e722b */ /* 0x004fd00000000012 */
[----:B----4-:R-:W-:-:S08]  /*0a50*/  DFMA R10, R10, R12, R14 ;  /* 0x0000000c0a0a722b */ /* 0x010fd0000000000e */
[----:B-----5:R-:W-:-:S11]  /*0a60*/  DFMA R24, R6, R26, R10 ;  /* 0x0000001a0618722b */ /* 0x020fd6000000000a */
.L_x_11:
[----:B------:R-:W-:Y:S05]  /*0a70*/  @!P1 BRA `(.L_x_7) ;  /* 0x0000000000449947 */ /* 0x000fea0003800000 */
[----:B------:R-:W1:Y:S01]  /*0a80*/  LDC.64 R10, c[0x0][0x398] ;  /* 0x0000e600ff0a7b82 */ /* 0x000e620000000a00 */
[----:B------:R-:W2:Y:S01]  /*0a90*/  LDCU UR5, c[0x0][0x3a0] ;  /* 0x00007400ff0577ac */ /* 0x000ea20008000800 */
[----:B------:R-:W-:Y:S01]  /*0aa0*/  IADD3 R13, PT, PT, R0, UR4, R5 ;  /* 0x00000004000d7c10 */ /* 0x000fe2000fffe005 */
[----:B------:R-:W-:Y:S01]  /*0ab0*/  IMAD.MOV R28, RZ, RZ, -R28 ;  /* 0x000000ffff1c7224 */ /* 0x000fe200078e0a1c */
[----:B------:R-:W-:-:S04]  /*0ac0*/  IADD3 R15, PT, PT, R3, R5, RZ ;  /* 0x00000005030f7210 */ /* 0x000fc80007ffe0ff */
[----:B------:R-:W3:Y:S01]  /*0ad0*/  LDC.64 R6, c[0x0][0x3b0] ;  /* 0x0000ec00ff067b82 */ /* 0x000ee20000000a00 */
[----:B--2---:R-:W-:-:S07]  /*0ae0*/  IMAD R13, R2, UR5, R13 ;  /* 0x00000005020d7c24 */ /* 0x004fce000f8e020d */
.L_x_12:
[----:B-1----:R-:W-:-:S04]  /*0af0*/  IMAD.WIDE R2, R13, 0x8, R10 ;  /* 0x000000080d027825 */ /* 0x002fc800078e020a */
[----:B---3--:R-:W-:Y:S02]  /*0b00*/  IMAD.WIDE R4, R15, 0x8, R6 ;  /* 0x000000080f047825 */ /* 0x008fe400078e0206 */
[----:B0-----:R-:W2:Y:S04]  /*0b10*/  LDG.E.64 R2, desc[UR6][R2.64] ;  /* 0x0000000602027981 */ /* 0x001ea8000c1e1b00 */
[----:B------:R-:W2:Y:S01]  /*0b20*/  LDG.E.64 R4, desc[UR6][R4.64] ;  /* 0x0000000604047981 */ /* 0x000ea2000c1e1b00 */
[----:B------:R-:W-:Y:S01]  /*0b30*/  VIADD R28, R28, 0x1 ;  /* 0x000000011c1c7836 */ /* 0x000fe20000000000 */
[----:B------:R-:W-:Y:S01]  /*0b40*/  IADD3 R13, PT, PT, R13, 0x1, RZ ;  /* 0x000000010d0d7810 */ /* 0x000fe20007ffe0ff */
[----:B------:R-:W-:-:S03]  /*0b50*/  VIADD R15, R15, 0x1 ;  /* 0x000000010f0f7836 */ /* 0x000fc60000000000 */
[----:B------:R-:W-:Y:S01]  /*0b60*/  ISETP.NE.AND P0, PT, R28, RZ, PT ;  /* 0x000000ff1c00720c */ /* 0x000fe20003f05270 */
[----:B--2---:R-:W-:-:S12]  /*0b70*/  DFMA R24, R4, R2, R24 ;  /* 0x000000020418722b */ /* 0x004fd80000000018 */
[----:B------:R-:W-:Y:S05]  /*0b80*/  @P0 BRA `(.L_x_12) ;  /* 0xfffffffc00d80947 */ /* 0x000fea000383ffff */
.L_x_7:
[----:B0-----:R-:W-:Y:S01]  /*0b90*/  STG.E.64 desc[UR6][R8.64], R24 ;  /* 0x0000001808007986 */ /* 0x001fe2000c101b06 */
[----:B------:R-:W-:Y:S05]  /*0ba0*/  EXIT ;  /* 0x000000000000794d */ /* 0x000fea0003800000 */
.L_x_13:
        /* <DEDUP_REMOVED lines=13> */
.L_x_15:


//--------------------- .nv.shared.reserved.0     --------------------------
	.section	.nv.shared.reserved.0,"aw",@nobits
	.weak		__nv_reservedSMEM_offset_0_alias
	.size		__nv_reservedSMEM_offset_0_alias, 0, 64
	.other		__nv_reservedSMEM_offset_0_alias,@"STO_CUDA_RESERVED_SHARED STV_DEFAULT"
__nv_reservedSMEM_offset_0_alias:
	.zero		0
	.zero		64


//--------------------- .nv.constant0.lambda_20730 --------------------------
	.section	.nv.constant0.lambda_20730,"a",@progbits
	.sectionflags	@""
	.align	4
.nv.constant0.lambda_20730:
	.zero		1000


//--------------------- .nv.constant0.lambda_20598 --------------------------
	.section	.nv.constant0.lambda_20598,"a",@progbits
	.sectionflags	@""
	.align	4
.nv.constant0.lambda_20598:
	.zero		976


//--------------------- SYMBOLS --------------------------

	.type		.nv.reservedSmem.offset0,@object
	.size		.nv.reservedSmem.offset0,0x4
